//
// Generated by NVIDIA NVVM Compiler
//
// Compiler Build ID: CL-36424714
// Cuda compilation tools, release 13.0, V13.0.88
// Based on NVVM 20.0.0
//

.version 9.0
.target sm_100
.address_size 64

	// .globl	_Z3AddPfS_S_i

.visible .entry _Z3AddPfS_S_i(
	.param .u64 .ptr .align 1 _Z3AddPfS_S_i_param_0,
	.param .u64 .ptr .align 1 _Z3AddPfS_S_i_param_1,
	.param .u64 .ptr .align 1 _Z3AddPfS_S_i_param_2,
	.param .u32 _Z3AddPfS_S_i_param_3
)
{
	.reg .pred 	%p<2>;
	.reg .b32 	%r<6>;
	.reg .b32 	%f<4>;
	.reg .b64 	%rd<11>;

	ld.param.u64 	%rd1, [_Z3AddPfS_S_i_param_0];
	ld.param.u64 	%rd2, [_Z3AddPfS_S_i_param_1];
	ld.param.u64 	%rd3, [_Z3AddPfS_S_i_param_2];
	ld.param.u32 	%r2, [_Z3AddPfS_S_i_param_3];
	mov.u32 	%r3, %ctaid.x;
	mov.u32 	%r4, %ntid.x;
	mov.u32 	%r5, %tid.x;
	mad.lo.s32 	%r1, %r3, %r4, %r5;
	setp.ge.s32 	%p1, %r1, %r2;
	@%p1 bra 	$L__BB0_2;
	cvta.to.global.u64 	%rd4, %rd1;
	cvta.to.global.u64 	%rd5, %rd2;
	cvta.to.global.u64 	%rd6, %rd3;
	mul.wide.s32 	%rd7, %r1, 4;
	add.s64 	%rd8, %rd4, %rd7;
	ld.global.f32 	%f1, [%rd8];
	add.s64 	%rd9, %rd5, %rd7;
	ld.global.f32 	%f2, [%rd9];
	add.f32 	%f3, %f1, %f2;
	add.s64 	%rd10, %rd6, %rd7;
	st.global.f32 	[%rd10], %f3;
$L__BB0_2:
	ret;

}


// ===== COMPILED SASS (sm_100) =====

	.target	sm_100

	.elftype	@"ET_EXEC"


//--------------------- .note.nv.tkinfo           --------------------------
	.section	.note.nv.tkinfo,"",@"SHT_NOTE"
	.sectionflags	@"SHF_NOTE_NV_TKINFO"
	.tkinfo
        /*0018*/ 	.word	0x00000002
        /*0030*/ 	.string	""
        /*0030*/ 	.string	"ptxas"
        /*0030*/ 	.string	"Cuda compilation tools, release 13.0, V13.0.88"
        /*0030*/ 	.string	"Build cuda_13.0.r13.0/compiler.36424714_0"
        /*0030*/ 	.string	"-arch sm_100 -m 64 "



//--------------------- .note.nv.cuinfo           --------------------------
	.section	.note.nv.cuinfo,"",@"SHT_NOTE"
	.sectionflags	@"SHF_NOTE_NV_CUINFO"
        /*0018*/ 	.short	0x0002
        /*001a*/ 	.short	0x0064
        /*001c*/ 	.short	0x0082
	.zero		2


//--------------------- .nv.info                  --------------------------
	.section	.nv.info,"",@"SHT_CUDA_INFO"
	.align	4


	//----- nvinfo : EIATTR_REGCOUNT
	.align		4
        /*0000*/ 	.byte	0x04, 0x2f
        /*0002*/ 	.short	(.L_1 - .L_0)
	.align		4
.L_0:
        /*0004*/ 	.word	index@(_Z3AddPfS_S_i)
        /*0008*/ 	.word	0x0000000c


	//----- nvinfo : EIATTR_FRAME_SIZE
	.align		4
.L_1:
        /*000c*/ 	.byte	0x04, 0x11
        /*000e*/ 	.short	(.L_3 - .L_2)
	.align		4
.L_2:
        /*0010*/ 	.word	index@(_Z3AddPfS_S_i)
        /*0014*/ 	.word	0x00000000


	//----- nvinfo : EIATTR_MIN_STACK_SIZE
	.align		4
.L_3:
        /*0018*/ 	.byte	0x04, 0x12
        /*001a*/ 	.short	(.L_5 - .L_4)
	.align		4
.L_4:
        /*001c*/ 	.word	index@(_Z3AddPfS_S_i)
        /*0020*/ 	.word	0x00000000
.L_5:


//--------------------- .nv.compat                --------------------------
	.section	.nv.compat,"",@"SHT_CUDA_COMPAT_INFO"
	.align	4
        /*0000*/ 	.byte	0x02, 0x09, 0x00, 0x00, 0x02, 0x02, 0x01, 0x00, 0x02, 0x05, 0x05, 0x00, 0x03, 0x07, 0x01, 0x01
        /*0010*/ 	.byte	0x02, 0x03, 0x00, 0x00, 0x02, 0x06, 0x01, 0x00, 0x04, 0x0b, 0x08, 0x00, 0x09, 0x00, 0x00, 0x00
        /*0020*/ 	.byte	0x00, 0x00, 0x00, 0x00


//--------------------- .nv.info._Z3AddPfS_S_i    --------------------------
	.section	.nv.info._Z3AddPfS_S_i,"",@"SHT_CUDA_INFO"
	.sectionflags	@""
	.align	4


	//----- nvinfo : EIATTR_CUDA_API_VERSION
	.align		4
        /*0000*/ 	.byte	0x04, 0x37
        /*0002*/ 	.short	(.L_7 - .L_6)
.L_6:
        /*0004*/ 	.word	0x00000082


	//----- nvinfo : EIATTR_KPARAM_INFO
	.align		4
.L_7:
        /*0008*/ 	.byte	0x04, 0x17
        /*000a*/ 	.short	(.L_9 - .L_8)
.L_8:
        /*000c*/ 	.word	0x00000000
        /*0010*/ 	.short	0x0003
        /*0012*/ 	.short	0x0018
        /*0014*/ 	.byte	0x00, 0xf0, 0x11, 0x00


	//----- nvinfo : EIATTR_KPARAM_INFO
	.align		4
.L_9:
        /*0018*/ 	.byte	0x04, 0x17
        /*001a*/ 	.short	(.L_11 - .L_10)
.L_10:
        /*001c*/ 	.word	0x00000000
        /*0020*/ 	.short	0x0002
        /*0022*/ 	.short	0x0010
        /*0024*/ 	.byte	0x00, 0xf5, 0x21, 0x00


	//----- nvinfo : EIATTR_KPARAM_INFO
	.align		4
.L_11:
        /*0028*/ 	.byte	0x04, 0x17
        /*002a*/ 	.short	(.L_13 - .L_12)
.L_12:
        /*002c*/ 	.word	0x00000000
        /*0030*/ 	.short	0x0001
        /*0032*/ 	.short	0x0008
        /*0034*/ 	.byte	0x00, 0xf5, 0x21, 0x00


	//----- nvinfo : EIATTR_KPARAM_INFO
	.align		4
.L_13:
        /*0038*/ 	.byte	0x04, 0x17
        /*003a*/ 	.short	(.L_15 - .L_14)
.L_14:
        /*003c*/ 	.word	0x00000000
        /*0040*/ 	.short	0x0000
        /*0042*/ 	.short	0x0000
        /*0044*/ 	.byte	0x00, 0xf5, 0x21, 0x00


	//----- nvinfo : EIATTR_SPARSE_MMA_MASK
	.align		4
.L_15:
        /*0048*/ 	.byte	0x03, 0x50
        /*004a*/ 	.short	0x0000


	//----- nvinfo : EIATTR_MAXREG_COUNT
	.align		4
        /*004c*/ 	.byte	0x03, 0x1b
        /*004e*/ 	.short	0x00ff


	//----- nvinfo : EIATTR_MERCURY_ISA_VERSION
	.align		4
        /*0050*/ 	.byte	0x03, 0x5f
        /*0052*/ 	.short	0x0101


	//----- nvinfo : EIATTR_VRC_CTA_INIT_COUNT
	.align		4
        /*0054*/ 	.byte	0x02, 0x4a
	.zero		1
	.zero		1


	//----- nvinfo : EIATTR_EXIT_INSTR_OFFSETS
	.align		4
        /*0058*/ 	.byte	0x04, 0x1c
        /*005a*/ 	.short	(.L_17 - .L_16)


	//   ....[0]....
.L_16:
        /*005c*/ 	.word	0x00000070


	//   ....[1]....
        /*0060*/ 	.word	0x00000130


	//----- nvinfo : EIATTR_CBANK_PARAM_SIZE
	.align		4
.L_17:
        /*0064*/ 	.byte	0x03, 0x19
        /*0066*/ 	.short	0x001c


	//----- nvinfo : EIATTR_PARAM_CBANK
	.align		4
        /*0068*/ 	.byte	0x04, 0x0a
        /*006a*/ 	.short	(.L_19 - .L_18)
	.align		4
.L_18:
        /*006c*/ 	.word	index@(.nv.constant0._Z3AddPfS_S_i)
        /*0070*/ 	.short	0x0380
        /*0072*/ 	.short	0x001c


	//----- nvinfo : EIATTR_SW_WAR
	.align		4
.L_19:
        /*0074*/ 	.byte	0x04, 0x36
        /*0076*/ 	.short	(.L_21 - .L_20)
.L_20:
        /*0078*/ 	.word	0x00000008
.L_21:


//--------------------- .nv.callgraph             --------------------------
	.section	.nv.callgraph,"",@"SHT_CUDA_CALLGRAPH"
	.align	4
	.sectionentsize	8
	.align		4
        /*0000*/ 	.word	0x00000000
	.align		4
        /*0004*/ 	.word	0xffffffff
	.align		4
        /*0008*/ 	.word	0x00000000
	.align		4
        /*000c*/ 	.word	0xfffffffe
	.align		4
        /*0010*/ 	.word	0x00000000
	.align		4
        /*0014*/ 	.word	0xfffffffd
	.align		4
        /*0018*/ 	.word	0x00000000
	.align		4
        /*001c*/ 	.word	0xfffffffc


//--------------------- .text._Z3AddPfS_S_i       --------------------------
	.section	.text._Z3AddPfS_S_i,"ax",@progbits
	.align	128
        .global         _Z3AddPfS_S_i
        .type           _Z3AddPfS_S_i,@function
        .size           _Z3AddPfS_S_i,(.L_x_1 - _Z3AddPfS_S_i)
        .other          _Z3AddPfS_S_i,@"STO_CUDA_ENTRY STV_DEFAULT"
_Z3AddPfS_S_i:
.text._Z3AddPfS_S_i:
[----:B------:R-:W-:Y:S01]  /*0000*/  LDC R1, c[0x0][0x37c] ;  /* 0x0000df00ff017b82 */ /* 0x000fe20000000800 */
[----:B------:R-:W0:Y:S07]  /*0010*/  S2R R0, SR_TID.X ;  /* 0x0000000000007919 */ /* 0x000e2e0000002100 */
[----:B------:R-:W0:Y:S01]  /*0020*/  S2UR UR4, SR_CTAID.X ;  /* 0x00000000000479c3 */ /* 0x000e220000002500 */
[----:B------:R-:W1:Y:S07]  /*0030*/  LDCU UR5, c[0x0][0x398] ;  /* 0x00007300ff0577ac */ /* 0x000e6e0008000800 */
[----:B------:R-:W0:Y:S02]  /*0040*/  LDC R9, c[0x0][0x360] ;  /* 0x0000d800ff097b82 */ /* 0x000e240000000800 */
[----:B0-----:R-:W-:-:S05]  /*0050*/  IMAD R9, R9, UR4, R0 ;  /* 0x0000000409097c24 */ /* 0x001fca000f8e0200 */
[----:B-1----:R-:W-:-:S13]  /*0060*/  ISETP.GE.AND P0, PT, R9, UR5, PT ;  /* 0x0000000509007c0c */ /* 0x002fda000bf06270 */
[----:B------:R-:W-:Y:S05]  /*0070*/  @P0 EXIT ;  /* 0x000000000000094d */ /* 0x000fea0003800000 */
[----:B------:R-:W0:Y:S01]  /*0080*/  LDC.64 R2, c[0x0][0x380] ;  /* 0x0000e000ff027b82 */ /* 0x000e220000000a00 */
[----:B------:R-:W1:Y:S07]  /*0090*/  LDCU.64 UR4, c[0x0][0x358] ;  /* 0x00006b00ff0477ac */ /* 0x000e6e0008000a00 */
[----:B------:R-:W2:Y:S08]  /*00a0*/  LDC.64 R4, c[0x0][0x388] ;  /* 0x0000e200ff047b82 */ /* 0x000eb00000000a00 */
[----:B------:R-:W3:Y:S01]  /*00b0*/  LDC.64 R6, c[0x0][0x390] ;  /* 0x0000e400ff067b82 */ /* 0x000ee20000000a00 */
[----:B0-----:R-:W-:-:S06]  /*00c0*/  IMAD.WIDE R2, R9, 0x4, R2 ;  /* 0x0000000409027825 */ /* 0x001fcc00078e0202 */
[----:B-1----:R-:W4:Y:S01]  /*00d0*/  LDG.E R2, desc[UR4][R2.64] ;  /* 0x0000000402027981 */ /* 0x002f22000c1e1900 */
[----:B--2---:R-:W-:-:S06]  /*00e0*/  IMAD.WIDE R4, R9, 0x4, R4 ;  /* 0x0000000409047825 */ /* 0x004fcc00078e0204 */
[----:B------:R-:W4:Y:S01]  /*00f0*/  LDG.E R5, desc[UR4][R4.64] ;  /* 0x0000000404057981 */ /* 0x000f22000c1e1900 */
[----:B---3--:R-:W-:-:S04]  /*0100*/  IMAD.WIDE R6, R9, 0x4, R6 ;  /* 0x0000000409067825 */ /* 0x008fc800078e0206 */
[----:B----4-:R-:W-:-:S05]  /*0110*/  FADD R9, R2, R5 ;  /* 0x0000000502097221 */ /* 0x010fca0000000000 */
[----:B------:R-:W-:Y:S01]  /*0120*/  STG.E desc[UR4][R6.64], R9 ;  /* 0x0000000906007986 */ /* 0x000fe2000c101904 */
[----:B------:R-:W-:Y:S05]  /*0130*/  EXIT ;  /* 0x000000000000794d */ /* 0x000fea0003800000 */
.L_x_0:
[----:B------:R-:W-:-:S00]  /*0140*/  BRA `(.L_x_0) ;  /* 0xfffffffc00fc7947 */ /* 0x000fc0000383ffff */
[----:B------:R-:W-:-:S00]  /*0150*/  NOP ;  /* 0x0000000000007918 */ /* 0x000fc00000000000 */
        /* <DEDUP_REMOVED lines=10> */
.L_x_1:


//--------------------- .nv.shared.reserved.0     --------------------------
	.section	.nv.shared.reserved.0,"aw",@nobits
	.weak		__nv_reservedSMEM_offset_0_alias
	.size		__nv_reservedSMEM_offset_0_alias, 0, 64
	.other		__nv_reservedSMEM_offset_0_alias,@"STO_CUDA_RESERVED_SHARED STV_DEFAULT"
__nv_reservedSMEM_offset_0_alias:
	.zero		0
	.zero		64


//--------------------- .nv.constant0._Z3AddPfS_S_i --------------------------
	.section	.nv.constant0._Z3AddPfS_S_i,"a",@progbits
	.sectionflags	@""
	.align	4
.nv.constant0._Z3AddPfS_S_i:
	.zero		924


//--------------------- SYMBOLS --------------------------

	.type		.nv.reservedSmem.offset0,@object
	.size		.nv.reservedSmem.offset0,0x4
